	.headerflags	@"EF_CUDA_TEXMODE_UNIFIED EF_CUDA_64BIT_ADDRESS EF_CUDA_ACCELERATORS EF_CUDA_SM90 EF_CUDA_VIRTUAL_SM(EF_CUDA_SM90)"
	.elftype	@"ET_EXEC"


//--------------------- .nv.info                  --------------------------
	.section	.nv.info,"",@"SHT_CUDA_INFO"
	.align	4


	//----- nvinfo : EIATTR_REGCOUNT
	.align		4
        /*0000*/ 	.byte	0x04, 0x2f
        /*0002*/ 	.short	(.L_3 - .L_2)
	.align		4
.L_2:
        /*0004*/ 	.word	index@(triton_poi_fused__native_batch_norm_legit_no_training_add_convolution_relu_26)
        /*0008*/ 	.word	0x0000001e


	//----- nvinfo : EIATTR_MIN_STACK_SIZE
	.align		4
.L_3:
        /*000c*/ 	.byte	0x04, 0x12
        /*000e*/ 	.short	(.L_5 - .L_4)
	.align		4
.L_4:
        /*0010*/ 	.word	index@(triton_poi_fused__native_batch_norm_legit_no_training_add_convolution_relu_26)
        /*0014*/ 	.word	0x00000000


	//----- nvinfo : EIATTR_FRAME_SIZE
	.align		4
.L_5:
        /*0018*/ 	.byte	0x04, 0x11
        /*001a*/ 	.short	(.L_7 - .L_6)
	.align		4
.L_6:
        /*001c*/ 	.word	index@(triton_poi_fused__native_batch_norm_legit_no_training_add_convolution_relu_26)
        /*0020*/ 	.word	0x00000000


	//----- nvinfo : EIATTR_MIN_STACK_SIZE
	.align		4
.L_7:
        /*0024*/ 	.byte	0x04, 0x12
        /*0026*/ 	.short	(.L_9 - .L_8)
	.align		4
.L_8:
        /*0028*/ 	.word	index@(triton_poi_fused__native_batch_norm_legit_no_training_add_convolution_relu_26)
        /*002c*/ 	.word	0x00000000
.L_9:


//--------------------- .nv.info.triton_poi_fused__native_batch_norm_legit_no_training_add_convolution_relu_26 --------------------------
	.section	.nv.info.triton_poi_fused__native_batch_norm_legit_no_training_add_convolution_relu_26,"",@"SHT_CUDA_INFO"
	.sectionflags	@""
	.align	4


	//----- nvinfo : EIATTR_CUDA_API_VERSION
	.align		4
        /*0000*/ 	.byte	0x04, 0x37
        /*0002*/ 	.short	(.L_11 - .L_10)
.L_10:
        /*0004*/ 	.word	0x0000007c


	//----- nvinfo : EIATTR_KPARAM_INFO
	.align		4
.L_11:
        /*0008*/ 	.byte	0x04, 0x17
        /*000a*/ 	.short	(.L_13 - .L_12)
.L_12:
        /*000c*/ 	.word	0x00000000
        /*0010*/ 	.short	0x0008
        /*0012*/ 	.short	0x0040
        /*0014*/ 	.byte	0x00, 0xf0, 0x11, 0x00


	//----- nvinfo : EIATTR_KPARAM_INFO
	.align		4
.L_13:
        /*0018*/ 	.byte	0x04, 0x17
        /*001a*/ 	.short	(.L_15 - .L_14)
.L_14:
        /*001c*/ 	.word	0x00000000
        /*0020*/ 	.short	0x0007
        /*0022*/ 	.short	0x0038
        /*0024*/ 	.byte	0x00, 0xf4, 0x21, 0x00


	//----- nvinfo : EIATTR_KPARAM_INFO
	.align		4
.L_15:
        /*0028*/ 	.byte	0x04, 0x17
        /*002a*/ 	.short	(.L_17 - .L_16)
.L_16:
        /*002c*/ 	.word	0x00000000
        /*0030*/ 	.short	0x0006
        /*0032*/ 	.short	0x0030
        /*0034*/ 	.byte	0x00, 0xf4, 0x21, 0x00


	//----- nvinfo : EIATTR_KPARAM_INFO
	.align		4
.L_17:
        /*0038*/ 	.byte	0x04, 0x17
        /*003a*/ 	.short	(.L_19 - .L_18)
.L_18:
        /*003c*/ 	.word	0x00000000
        /*0040*/ 	.short	0x0005
        /*0042*/ 	.short	0x0028
        /*0044*/ 	.byte	0x00, 0xf4, 0x21, 0x00


	//----- nvinfo : EIATTR_KPARAM_INFO
	.align		4
.L_19:
        /*0048*/ 	.byte	0x04, 0x17
        /*004a*/ 	.short	(.L_21 - .L_20)
.L_20:
        /*004c*/ 	.word	0x00000000
        /*0050*/ 	.short	0x0004
        /*0052*/ 	.short	0x0020
        /*0054*/ 	.byte	0x00, 0xf4, 0x21, 0x00


	//----- nvinfo : EIATTR_KPARAM_INFO
	.align		4
.L_21:
        /*0058*/ 	.byte	0x04, 0x17
        /*005a*/ 	.short	(.L_23 - .L_22)
.L_22:
        /*005c*/ 	.word	0x00000000
        /*0060*/ 	.short	0x0003
        /*0062*/ 	.short	0x0018
        /*0064*/ 	.byte	0x00, 0xf4, 0x21, 0x00


	//----- nvinfo : EIATTR_KPARAM_INFO
	.align		4
.L_23:
        /*0068*/ 	.byte	0x04, 0x17
        /*006a*/ 	.short	(.L_25 - .L_24)
.L_24:
        /*006c*/ 	.word	0x00000000
        /*0070*/ 	.short	0x0002
        /*0072*/ 	.short	0x0010
        /*0074*/ 	.byte	0x00, 0xf4, 0x21, 0x00


	//----- nvinfo : EIATTR_KPARAM_INFO
	.align		4
.L_25:
        /*0078*/ 	.byte	0x04, 0x17
        /*007a*/ 	.short	(.L_27 - .L_26)
.L_26:
        /*007c*/ 	.word	0x00000000
        /*0080*/ 	.short	0x0001
        /*0082*/ 	.short	0x0008
        /*0084*/ 	.byte	0x00, 0xf4, 0x21, 0x00


	//----- nvinfo : EIATTR_KPARAM_INFO
	.align		4
.L_27:
        /*0088*/ 	.byte	0x04, 0x17
        /*008a*/ 	.short	(.L_29 - .L_28)
.L_28:
        /*008c*/ 	.word	0x00000000
        /*0090*/ 	.short	0x0000
        /*0092*/ 	.short	0x0000
        /*0094*/ 	.byte	0x00, 0xf4, 0x21, 0x00


	//----- nvinfo : EIATTR_SPARSE_MMA_MASK
	.align		4
.L_29:
        /*0098*/ 	.byte	0x03, 0x50
        /*009a*/ 	.short	0x0000


	//----- nvinfo : EIATTR_MAXREG_COUNT
	.align		4
        /*009c*/ 	.byte	0x03, 0x1b
        /*009e*/ 	.short	0x00ff


	//----- nvinfo : EIATTR_EXIT_INSTR_OFFSETS
	.align		4
        /*00a0*/ 	.byte	0x04, 0x1c
        /*00a2*/ 	.short	(.L_31 - .L_30)


	//   ....[0]....
.L_30:
        /*00a4*/ 	.word	0x000004f0


	//   ....[1]....
        /*00a8*/ 	.word	0x00000510


	//----- nvinfo : EIATTR_REQNTID
	.align		4
.L_31:
        /*00ac*/ 	.byte	0x04, 0x10
        /*00ae*/ 	.short	(.L_33 - .L_32)
.L_32:
        /*00b0*/ 	.word	0x00000080
        /*00b4*/ 	.word	0x00000001
        /*00b8*/ 	.word	0x00000001


	//----- nvinfo : EIATTR_CBANK_PARAM_SIZE
	.align		4
.L_33:
        /*00bc*/ 	.byte	0x03, 0x19
        /*00be*/ 	.short	0x0044


	//----- nvinfo : EIATTR_PARAM_CBANK
	.align		4
        /*00c0*/ 	.byte	0x04, 0x0a
        /*00c2*/ 	.short	(.L_35 - .L_34)
	.align		4
.L_34:
        /*00c4*/ 	.word	index@(.nv.constant0.triton_poi_fused__native_batch_norm_legit_no_training_add_convolution_relu_26)
        /*00c8*/ 	.short	0x0210
        /*00ca*/ 	.short	0x0044


	//----- nvinfo : EIATTR_SW_WAR
	.align		4
.L_35:
        /*00cc*/ 	.byte	0x04, 0x36
        /*00ce*/ 	.short	(.L_37 - .L_36)
.L_36:
        /*00d0*/ 	.word	0x00000008
.L_37:


//--------------------- .nv.callgraph             --------------------------
	.section	.nv.callgraph,"",@"SHT_CUDA_CALLGRAPH"
	.align	4
	.sectionentsize	8
	.align		4
        /*0000*/ 	.word	0x00000000
	.align		4
        /*0004*/ 	.word	0xffffffff
	.align		4
        /*0008*/ 	.word	0x00000000
	.align		4
        /*000c*/ 	.word	0xfffffffe
	.align		4
        /*0010*/ 	.word	0x00000000
	.align		4
        /*0014*/ 	.word	0xfffffffd
	.align		4
        /*0018*/ 	.word	0x00000000
	.align		4
        /*001c*/ 	.word	0xfffffffc


//--------------------- .nv.constant4             --------------------------
	.section	.nv.constant4,"a",@progbits
	.align	8
	.align		8
.nv.constant4:
        /*0000*/ 	.dword	_$_str
	.align		8
        /*0008*/ 	.dword	_$_str_$_2


//--------------------- .text.triton_poi_fused__native_batch_norm_legit_no_training_add_convolution_relu_26 --------------------------
	.section	.text.triton_poi_fused__native_batch_norm_legit_no_training_add_convolution_relu_26,"ax",@progbits
	.align	128
        .global         triton_poi_fused__native_batch_norm_legit_no_training_add_convolution_relu_26
        .type           triton_poi_fused__native_batch_norm_legit_no_training_add_convolution_relu_26,@function
        .size           triton_poi_fused__native_batch_norm_legit_no_training_add_convolution_relu_26,(.L_x_1 - triton_poi_fused__native_batch_norm_legit_no_training_add_convolution_relu_26)
        .other          triton_poi_fused__native_batch_norm_legit_no_training_add_convolution_relu_26,@"STO_CUDA_ENTRY STV_DEFAULT"
triton_poi_fused__native_batch_norm_legit_no_training_add_convolution_relu_26:
.text.triton_poi_fused__native_batch_norm_legit_no_training_add_convolution_relu_26:
[----:B------:R-:W0:Y:S01]  /*0000*/  LDC R1, c[0x0][0x28] ;  /* 0x00000a00ff017b82 */ /* 0x000e220000000800 */
[----:B------:R-:W1:Y:S07]  /*0010*/  S2R R0, SR_TID.X ;  /* 0x0000000000007919 */ /* 0x000e6e0000002100 */
[----:B------:R-:W2:Y:S01]  /*0020*/  LDC.64 R2, c[0x0][0x230] ;  /* 0x00008c00ff027b82 */ /* 0x000ea20000000a00 */
[----:B------:R-:W-:Y:S01]  /*0030*/  CS2R R12, SRZ ;  /* 0x00000000000c7805 */ /* 0x000fe2000001ff00 */
[----:B------:R-:W-:Y:S01]  /*0040*/  ULDC.64 UR4, c[0x0][0x208] ;  /* 0x0000820000047ab9 */ /* 0x000fe20000000a00 */
[----:B------:R-:W3:Y:S05]  /*0050*/  S2R R7, SR_CTAID.X ;  /* 0x0000000000077919 */ /* 0x000eea0000002500 */
[----:B------:R-:W4:Y:S08]  /*0060*/  LDC.64 R22, c[0x0][0x218] ;  /* 0x00008600ff167b82 */ /* 0x000f300000000a00 */
[----:B------:R-:W5:Y:S08]  /*0070*/  LDC.64 R24, c[0x0][0x220] ;  /* 0x00008800ff187b82 */ /* 0x000f700000000a00 */
[----:B------:R-:W5:Y:S01]  /*0080*/  LDC.64 R20, c[0x0][0x228] ;  /* 0x00008a00ff147b82 */ /* 0x000f620000000a00 */
[----:B-1----:R-:W-:-:S07]  /*0090*/  SHF.L.U32 R0, R0, 0x1, RZ ;  /* 0x0000000100007819 */ /* 0x002fce00000006ff */
[----:B------:R-:W1:Y:S01]  /*00a0*/  LDC.64 R18, c[0x0][0x238] ;  /* 0x00008e00ff127b82 */ /* 0x000e620000000a00 */
[----:B---3--:R-:W-:Y:S02]  /*00b0*/  SHF.R.S32.HI R5, RZ, 0x17, R7 ;  /* 0x00000017ff057819 */ /* 0x008fe40000011407 */
[----:B------:R-:W-:Y:S02]  /*00c0*/  LOP3.LUT R0, R0, 0xfe, RZ, 0xc0, !PT ;  /* 0x000000fe00007812 */ /* 0x000fe400078ec0ff */
[----:B------:R-:W-:-:S03]  /*00d0*/  SGXT R5, R5, 0x1 ;  /* 0x000000010505781a */ /* 0x000fc60000000200 */
[----:B------:R-:W3:Y:S01]  /*00e0*/  LDC.64 R16, c[0x0][0x240] ;  /* 0x00009000ff107b82 */ /* 0x000ee20000000a00 */
[----:B------:R-:W-:-:S04]  /*00f0*/  LEA R0, R7, R0, 0x8 ;  /* 0x0000000007007211 */ /* 0x000fc800078e40ff */
[----:B------:R-:W-:Y:S02]  /*0100*/  LEA.HI R5, R5, R0, RZ, 0x2 ;  /* 0x0000000005057211 */ /* 0x000fe400078f10ff */
[----:B------:R-:W-:Y:S02]  /*0110*/  ISETP.GE.AND P0, PT, R0, 0x100, PT ;  /* 0x000001000000780c */ /* 0x000fe40003f06270 */
[----:B------:R-:W-:-:S04]  /*0120*/  LOP3.LUT R5, R5, 0xfffffffc, RZ, 0xc0, !PT ;  /* 0xfffffffc05057812 */ /* 0x000fc800078ec0ff */
[----:B------:R-:W-:Y:S02]  /*0130*/  IADD3 R14, R0, -R5, RZ ;  /* 0x80000005000e7210 */ /* 0x000fe40007ffe0ff */
[----:B------:R-:W1:Y:S03]  /*0140*/  LDC.64 R4, c[0x0][0x210] ;  /* 0x00008400ff047b82 */ /* 0x000e660000000a00 */
[----:B--2---:R-:W-:-:S05]  /*0150*/  IMAD.WIDE R2, R14, 0x4, R2 ;  /* 0x000000040e027825 */ /* 0x004fca00078e0202 */
[----:B------:R1:W2:Y:S01]  /*0160*/  @!P0 LDG.E.EL.64 R12, desc[UR4][R2.64] ;  /* 0x00000004020c8981 */ /* 0x0002a2000c2e1b00 */
[----:B------:R-:W-:Y:S02]  /*0170*/  CS2R R6, SRZ ;  /* 0x0000000000067805 */ /* 0x000fe4000001ff00 */
[----:B------:R-:W-:Y:S01]  /*0180*/  CS2R R8, SRZ ;  /* 0x0000000000087805 */ /* 0x000fe2000001ff00 */
[----:B----4-:R-:W-:Y:S01]  /*0190*/  IMAD.WIDE R22, R14, 0x4, R22 ;  /* 0x000000040e167825 */ /* 0x010fe200078e0216 */
[----:B------:R-:W-:-:S03]  /*01a0*/  CS2R R10, SRZ ;  /* 0x00000000000a7805 */ /* 0x000fc6000001ff00 */
[----:B-----5:R-:W-:Y:S01]  /*01b0*/  IMAD.WIDE R24, R0, 0x4, R24 ;  /* 0x0000000400187825 */ /* 0x020fe200078e0218 */
[----:B------:R-:W4:Y:S03]  /*01c0*/  @!P0 LDG.E.EL.64 R6, desc[UR4][R22.64] ;  /* 0x0000000416068981 */ /* 0x000f26000c2e1b00 */
[----:B0-----:R-:W-:Y:S01]  /*01d0*/  IMAD.WIDE R20, R14, 0x4, R20 ;  /* 0x000000040e147825 */ /* 0x001fe200078e0214 */
[----:B------:R-:W5:Y:S03]  /*01e0*/  @!P0 LDG.E.64 R10, desc[UR4][R24.64] ;  /* 0x00000004180a8981 */ /* 0x000f66000c1e1b00 */
[----:B-1----:R-:W-:Y:S01]  /*01f0*/  IMAD.WIDE R2, R0, 0x4, R4 ;  /* 0x0000000400027825 */ /* 0x002fe200078e0204 */
[----:B------:R-:W-:-:S04]  /*0200*/  CS2R R4, SRZ ;  /* 0x0000000000047805 */ /* 0x000fc8000001ff00 */
[----:B------:R-:W4:Y:S01]  /*0210*/  @!P0 LDG.E.64 R8, desc[UR4][R2.64] ;  /* 0x0000000402088981 */ /* 0x000f22000c1e1b00 */
[----:B------:R-:W-:-:S03]  /*0220*/  IMAD.WIDE R18, R14, 0x4, R18 ;  /* 0x000000040e127825 */ /* 0x000fc600078e0212 */
[----:B------:R-:W5:Y:S01]  /*0230*/  @!P0 LDG.E.EL.64 R4, desc[UR4][R20.64] ;  /* 0x0000000414048981 */ /* 0x000f62000c2e1b00 */
[----:B---3--:R-:W-:Y:S01]  /*0240*/  IMAD.WIDE R26, R14, 0x4, R16 ;  /* 0x000000040e1a7825 */ /* 0x008fe200078e0210 */
[----:B------:R-:W-:Y:S02]  /*0250*/  CS2R R16, SRZ ;  /* 0x0000000000107805 */ /* 0x000fe4000001ff00 */
[----:B------:R-:W-:-:S04]  /*0260*/  CS2R R14, SRZ ;  /* 0x00000000000e7805 */ /* 0x000fc8000001ff00 */
[----:B------:R0:W3:Y:S04]  /*0270*/  @!P0 LDG.E.EL.64 R16, desc[UR4][R18.64] ;  /* 0x0000000412108981 */ /* 0x0000e8000c2e1b00 */
[----:B------:R-:W3:Y:S01]  /*0280*/  @!P0 LDG.E.EL.64 R14, desc[UR4][R26.64] ;  /* 0x000000041a0e8981 */ /* 0x000ee2000c2e1b00 */
[----:B0-----:R-:W-:Y:S01]  /*0290*/  HFMA2.MMA R18, -RZ, RZ, 1.625, 0 ;  /* 0x3e800000ff127435 */ /* 0x001fe200000001ff */
[----:B--2---:R-:W-:Y:S01]  /*02a0*/  FADD R12, R12, 9.9999997473787516356e-06 ;  /* 0x3727c5ac0c0c7421 */ /* 0x004fe20000000000 */
[----:B------:R-:W-:-:S03]  /*02b0*/  FADD R13, R13, 9.9999997473787516356e-06 ;  /* 0x3727c5ac0d0d7421 */ /* 0x000fc60000000000 */
[----:B------:R-:W0:Y:S08]  /*02c0*/  MUFU.SQRT R22, R12 ;  /* 0x0000000c00167308 */ /* 0x000e300000002000 */
[----:B------:R1:W2:Y:S01]  /*02d0*/  MUFU.SQRT R23, R13 ;  /* 0x0000000d00177308 */ /* 0x0002a20000002000 */
[C---:B0-----:R-:W-:Y:S02]  /*02e0*/  FSETP.GT.AND P1, PT, R22.reuse, 8.50705917302346158658e+37, PT ;  /* 0x7e8000001600780b */ /* 0x041fe40003f24000 */
[----:B------:R-:W-:Y:S01]  /*02f0*/  FSETP.GEU.AND P3, PT, R22, 1.175494350822287508e-38, PT ;  /* 0x008000001600780b */ /* 0x000fe20003f6e000 */
[----:B----4-:R-:W-:Y:S01]  /*0300*/  FADD R19, R6, R8 ;  /* 0x0000000806137221 */ /* 0x010fe20000000000 */
[----:B-1----:R-:W0:Y:S01]  /*0310*/  LDC.64 R12, c[0x0][0x248] ;  /* 0x00009200ff0c7b82 */ /* 0x002e220000000a00 */
[----:B--2---:R-:W-:-:S02]  /*0320*/  FSETP.GT.AND P2, PT, R23, 8.50705917302346158658e+37, PT ;  /* 0x7e8000001700780b */ /* 0x004fc40003f44000 */
[----:B------:R-:W-:-:S06]  /*0330*/  FSETP.GEU.AND P4, PT, R23, 1.175494350822287508e-38, PT ;  /* 0x008000001700780b */ /* 0x000fcc0003f8e000 */
[----:B------:R-:W-:-:S04]  /*0340*/  @P1 FMUL R22, R22, 0.25 ;  /* 0x3e80000016161820 */ /* 0x000fc80000400000 */
[----:B------:R-:W-:Y:S01]  /*0350*/  @!P3 FMUL R22, R22, 16777216 ;  /* 0x4b8000001616b820 */ /* 0x000fe20000400000 */
[----:B------:R-:W-:-:S04]  /*0360*/  @P2 FMUL R23, R23, 0.25 ;  /* 0x3e80000017172820 */ /* 0x000fc80000400000 */
[----:B------:R-:W-:Y:S01]  /*0370*/  @!P4 FMUL R23, R23, 16777216 ;  /* 0x4b8000001717c820 */ /* 0x000fe20000400000 */
[----:B------:R-:W1:Y:S01]  /*0380*/  MUFU.RCP R22, R22 ;  /* 0x0000001600167308 */ /* 0x000e620000001000 */
[----:B------:R-:W-:-:S07]  /*0390*/  FSEL R21, R18, 1, P1 ;  /* 0x3f80000012157808 */ /* 0x000fce0000800000 */
[----:B------:R-:W2:Y:S01]  /*03a0*/  MUFU.RCP R23, R23 ;  /* 0x0000001700177308 */ /* 0x000ea20000001000 */
[----:B------:R-:W-:Y:S01]  /*03b0*/  FSEL R18, R18, 1, P2 ;  /* 0x3f80000012127808 */ /* 0x000fe20001000000 */
[----:B------:R-:W-:Y:S01]  /*03c0*/  FADD R6, R7, R9 ;  /* 0x0000000907067221 */ /* 0x000fe20000000000 */
[----:B------:R-:W-:Y:S01]  /*03d0*/  @!P3 FMUL R21, R21, 16777216 ;  /* 0x4b8000001515b820 */ /* 0x000fe20000400000 */
[----:B-----5:R-:W-:Y:S02]  /*03e0*/  FADD R10, R19, R10 ;  /* 0x0000000a130a7221 */ /* 0x020fe40000000000 */
[----:B------:R-:W-:Y:S01]  /*03f0*/  @!P4 FMUL R18, R18, 16777216 ;  /* 0x4b8000001212c820 */ /* 0x000fe20000400000 */
[----:B------:R-:W-:Y:S01]  /*0400*/  FADD R11, R6, R11 ;  /* 0x0000000b060b7221 */ /* 0x000fe20000000000 */
[----:B-1----:R-:W-:Y:S01]  /*0410*/  FMUL R21, R22, R21 ;  /* 0x0000001516157220 */ /* 0x002fe20000400000 */
[----:B------:R-:W-:Y:S02]  /*0420*/  FADD R4, R10, -R4 ;  /* 0x800000040a047221 */ /* 0x000fe40000000000 */
[----:B------:R-:W-:Y:S01]  /*0430*/  FADD R5, R11, -R5 ;  /* 0x800000050b057221 */ /* 0x000fe20000000000 */
[----:B--2---:R-:W-:Y:S01]  /*0440*/  FMUL R18, R23, R18 ;  /* 0x0000001217127220 */ /* 0x004fe20000400000 */
[----:B------:R-:W-:-:S03]  /*0450*/  FMUL R21, R4, R21 ;  /* 0x0000001504157220 */ /* 0x000fc60000400000 */
[----:B------:R-:W-:Y:S01]  /*0460*/  FMUL R18, R5, R18 ;  /* 0x0000001205127220 */ /* 0x000fe20000400000 */
[----:B---3--:R-:W-:-:S03]  /*0470*/  FFMA R14, R21, R16, R14 ;  /* 0x00000010150e7223 */ /* 0x008fc6000000000e */
[----:B------:R-:W-:Y:S01]  /*0480*/  FFMA R15, R18, R17, R15 ;  /* 0x00000011120f7223 */ /* 0x000fe2000000000f */
[----:B------:R0:W-:Y:S01]  /*0490*/  @!P0 STG.E.64 desc[UR4][R2.64], R10 ;  /* 0x0000000a02008986 */ /* 0x0001e2000c101b04 */
[----:B------:R-:W-:-:S03]  /*04a0*/  FSETP.GEU.AND P1, PT, R14, RZ, PT ;  /* 0x000000ff0e00720b */ /* 0x000fc60003f2e000 */
[C---:B------:R-:W-:Y:S01]  /*04b0*/  FSETP.GEU.AND P2, PT, R15.reuse, RZ, PT ;  /* 0x000000ff0f00720b */ /* 0x040fe20003f4e000 */
[----:B0-----:R-:W-:Y:S01]  /*04c0*/  IMAD.WIDE R12, R0, 0x4, R12 ;  /* 0x00000004000c7825 */ /* 0x001fe200078e020c */
[----:B------:R-:W-:Y:S02]  /*04d0*/  FSEL R14, R14, RZ, P1 ;  /* 0x000000ff0e0e7208 */ /* 0x000fe40000800000 */
[----:B------:R-:W-:Y:S01]  /*04e0*/  FSEL R15, R15, RZ, P2 ;  /* 0x000000ff0f0f7208 */ /* 0x000fe20001000000 */
[----:B------:R-:W-:Y:S08]  /*04f0*/  @P0 EXIT ;  /* 0x000000000000094d */ /* 0x000ff00003800000 */
[----:B------:R-:W-:Y:S01]  /*0500*/  STG.E.64 desc[UR4][R12.64], R14 ;  /* 0x0000000e0c007986 */ /* 0x000fe2000c101b04 */
[----:B------:R-:W-:Y:S05]  /*0510*/  EXIT ;  /* 0x000000000000794d */ /* 0x000fea0003800000 */
.L_x_0:
[----:B------:R-:W-:-:S00]  /*0520*/  BRA `(.L_x_0) ;  /* 0xfffffffc00fc7947 */ /* 0x000fc0000383ffff */
[----:B------:R-:W-:-:S00]  /*0530*/  NOP ;  /* 0x0000000000007918 */ /* 0x000fc00000000000 */
        /* <DEDUP_REMOVED lines=12> */
.L_x_1:


//--------------------- .nv.global.init           --------------------------
	.section	.nv.global.init,"aw",@progbits
.nv.global.init:
	.type		_$_str,@object
	.size		_$_str,(_$_str_$_2 - _$_str)
_$_str:
        /*0000*/ 	.byte	0x5f, 0x5f, 0x43, 0x55, 0x44, 0x41, 0x5f, 0x46, 0x54, 0x5a, 0x00
	.type		_$_str_$_2,@object
	.size		_$_str_$_2,(.L_1 - _$_str_$_2)
_$_str_$_2:
        /*000b*/ 	.byte	0x5f, 0x5f, 0x43, 0x55, 0x44, 0x41, 0x5f, 0x50, 0x52, 0x45, 0x43, 0x5f, 0x53, 0x51, 0x52, 0x54
        /*001b*/ 	.byte	0x00
.L_1:


//--------------------- .nv.constant0.triton_poi_fused__native_batch_norm_legit_no_training_add_convolution_relu_26 --------------------------
	.section	.nv.constant0.triton_poi_fused__native_batch_norm_legit_no_training_add_convolution_relu_26,"a",@progbits
	.sectionflags	@""
	.align	4
.nv.constant0.triton_poi_fused__native_batch_norm_legit_no_training_add_convolution_relu_26:
	.zero		596
